//
// Generated by NVIDIA NVVM Compiler
//
// Compiler Build ID: CL-36424714
// Cuda compilation tools, release 13.0, V13.0.88
// Based on NVVM 20.0.0
//

.version 9.0
.target sm_100
.address_size 64

	// .globl	_Z12bit8ChannelsPhS_ii

.visible .entry _Z12bit8ChannelsPhS_ii(
	.param .u64 .ptr .align 1 _Z12bit8ChannelsPhS_ii_param_0,
	.param .u64 .ptr .align 1 _Z12bit8ChannelsPhS_ii_param_1,
	.param .u32 _Z12bit8ChannelsPhS_ii_param_2,
	.param .u32 _Z12bit8ChannelsPhS_ii_param_3
)
{
	.reg .pred 	%p<2>;
	.reg .b16 	%rs<30>;
	.reg .b32 	%r<10>;
	.reg .b64 	%rd<9>;

	ld.param.u64 	%rd1, [_Z12bit8ChannelsPhS_ii_param_0];
	ld.param.u64 	%rd2, [_Z12bit8ChannelsPhS_ii_param_1];
	ld.param.u32 	%r2, [_Z12bit8ChannelsPhS_ii_param_2];
	ld.param.u32 	%r3, [_Z12bit8ChannelsPhS_ii_param_3];
	mov.u32 	%r4, %ctaid.x;
	mov.u32 	%r5, %ntid.x;
	mov.u32 	%r6, %tid.x;
	mad.lo.s32 	%r1, %r4, %r5, %r6;
	setp.ge.s32 	%p1, %r1, %r3;
	@%p1 bra 	$L__BB0_2;
	cvta.to.global.u64 	%rd3, %rd2;
	cvta.to.global.u64 	%rd4, %rd1;
	shl.b32 	%r7, %r1, 3;
	cvt.s64.s32 	%rd5, %r7;
	add.s64 	%rd6, %rd3, %rd5;
	ld.global.u8 	%rs1, [%rd6];
	and.b16  	%rs2, %rs1, 1;
	ld.global.u8 	%rs3, [%rd6+1];
	shl.b16 	%rs4, %rs3, 1;
	and.b16  	%rs5, %rs4, 2;
	ld.global.u8 	%rs6, [%rd6+2];
	shl.b16 	%rs7, %rs6, 2;
	and.b16  	%rs8, %rs7, 4;
	ld.global.u8 	%rs9, [%rd6+3];
	shl.b16 	%rs10, %rs9, 3;
	and.b16  	%rs11, %rs10, 8;
	ld.global.u8 	%rs12, [%rd6+4];
	shl.b16 	%rs13, %rs12, 4;
	and.b16  	%rs14, %rs13, 16;
	ld.global.u8 	%rs15, [%rd6+5];
	shl.b16 	%rs16, %rs15, 5;
	and.b16  	%rs17, %rs16, 32;
	ld.global.u8 	%rs18, [%rd6+6];
	shl.b16 	%rs19, %rs18, 6;
	and.b16  	%rs20, %rs19, 64;
	ld.global.u8 	%rs21, [%rd6+7];
	shl.b16 	%rs22, %rs21, 7;
	or.b16  	%rs23, %rs22, %rs20;
	or.b16  	%rs24, %rs23, %rs17;
	or.b16  	%rs25, %rs24, %rs14;
	or.b16  	%rs26, %rs25, %rs11;
	or.b16  	%rs27, %rs26, %rs8;
	or.b16  	%rs28, %rs27, %rs5;
	or.b16  	%rs29, %rs28, %rs2;
	add.s32 	%r8, %r7, %r2;
	add.s32 	%r9, %r8, -1;
	cvt.s64.s32 	%rd7, %r9;
	add.s64 	%rd8, %rd4, %rd7;
	st.global.u8 	[%rd8], %rs29;
$L__BB0_2:
	ret;

}


// ===== COMPILED SASS (sm_100) =====

	.target	sm_100

	.elftype	@"ET_EXEC"


//--------------------- .note.nv.tkinfo           --------------------------
	.section	.note.nv.tkinfo,"",@"SHT_NOTE"
	.sectionflags	@"SHF_NOTE_NV_TKINFO"
	.tkinfo
        /*0018*/ 	.word	0x00000002
        /*0030*/ 	.string	""
        /*0030*/ 	.string	"ptxas"
        /*0030*/ 	.string	"Cuda compilation tools, release 13.0, V13.0.88"
        /*0030*/ 	.string	"Build cuda_13.0.r13.0/compiler.36424714_0"
        /*0030*/ 	.string	"-arch sm_100 -m 64 "



//--------------------- .note.nv.cuinfo           --------------------------
	.section	.note.nv.cuinfo,"",@"SHT_NOTE"
	.sectionflags	@"SHF_NOTE_NV_CUINFO"
        /*0018*/ 	.short	0x0002
        /*001a*/ 	.short	0x0064
        /*001c*/ 	.short	0x0082
	.zero		2


//--------------------- .nv.info                  --------------------------
	.section	.nv.info,"",@"SHT_CUDA_INFO"
	.align	4


	//----- nvinfo : EIATTR_REGCOUNT
	.align		4
        /*0000*/ 	.byte	0x04, 0x2f
        /*0002*/ 	.short	(.L_1 - .L_0)
	.align		4
.L_0:
        /*0004*/ 	.word	index@(_Z12bit8ChannelsPhS_ii)
        /*0008*/ 	.word	0x00000010


	//----- nvinfo : EIATTR_FRAME_SIZE
	.align		4
.L_1:
        /*000c*/ 	.byte	0x04, 0x11
        /*000e*/ 	.short	(.L_3 - .L_2)
	.align		4
.L_2:
        /*0010*/ 	.word	index@(_Z12bit8ChannelsPhS_ii)
        /*0014*/ 	.word	0x00000000


	//----- nvinfo : EIATTR_MIN_STACK_SIZE
	.align		4
.L_3:
        /*0018*/ 	.byte	0x04, 0x12
        /*001a*/ 	.short	(.L_5 - .L_4)
	.align		4
.L_4:
        /*001c*/ 	.word	index@(_Z12bit8ChannelsPhS_ii)
        /*0020*/ 	.word	0x00000000
.L_5:


//--------------------- .nv.compat                --------------------------
	.section	.nv.compat,"",@"SHT_CUDA_COMPAT_INFO"
	.align	4
        /*0000*/ 	.byte	0x02, 0x09, 0x00, 0x00, 0x02, 0x02, 0x01, 0x00, 0x02, 0x05, 0x05, 0x00, 0x03, 0x07, 0x01, 0x01
        /*0010*/ 	.byte	0x02, 0x03, 0x00, 0x00, 0x02, 0x06, 0x01, 0x00, 0x04, 0x0b, 0x08, 0x00, 0x09, 0x00, 0x00, 0x00
        /*0020*/ 	.byte	0x00, 0x00, 0x00, 0x00


//--------------------- .nv.info._Z12bit8ChannelsPhS_ii --------------------------
	.section	.nv.info._Z12bit8ChannelsPhS_ii,"",@"SHT_CUDA_INFO"
	.sectionflags	@""
	.align	4


	//----- nvinfo : EIATTR_CUDA_API_VERSION
	.align		4
        /*0000*/ 	.byte	0x04, 0x37
        /*0002*/ 	.short	(.L_7 - .L_6)
.L_6:
        /*0004*/ 	.word	0x00000082


	//----- nvinfo : EIATTR_KPARAM_INFO
	.align		4
.L_7:
        /*0008*/ 	.byte	0x04, 0x17
        /*000a*/ 	.short	(.L_9 - .L_8)
.L_8:
        /*000c*/ 	.word	0x00000000
        /*0010*/ 	.short	0x0003
        /*0012*/ 	.short	0x0014
        /*0014*/ 	.byte	0x00, 0xf0, 0x11, 0x00


	//----- nvinfo : EIATTR_KPARAM_INFO
	.align		4
.L_9:
        /*0018*/ 	.byte	0x04, 0x17
        /*001a*/ 	.short	(.L_11 - .L_10)
.L_10:
        /*001c*/ 	.word	0x00000000
        /*0020*/ 	.short	0x0002
        /*0022*/ 	.short	0x0010
        /*0024*/ 	.byte	0x00, 0xf0, 0x11, 0x00


	//----- nvinfo : EIATTR_KPARAM_INFO
	.align		4
.L_11:
        /*0028*/ 	.byte	0x04, 0x17
        /*002a*/ 	.short	(.L_13 - .L_12)
.L_12:
        /*002c*/ 	.word	0x00000000
        /*0030*/ 	.short	0x0001
        /*0032*/ 	.short	0x0008
        /*0034*/ 	.byte	0x00, 0xf5, 0x21, 0x00


	//----- nvinfo : EIATTR_KPARAM_INFO
	.align		4
.L_13:
        /*0038*/ 	.byte	0x04, 0x17
        /*003a*/ 	.short	(.L_15 - .L_14)
.L_14:
        /*003c*/ 	.word	0x00000000
        /*0040*/ 	.short	0x0000
        /*0042*/ 	.short	0x0000
        /*0044*/ 	.byte	0x00, 0xf5, 0x21, 0x00


	//----- nvinfo : EIATTR_SPARSE_MMA_MASK
	.align		4
.L_15:
        /*0048*/ 	.byte	0x03, 0x50
        /*004a*/ 	.short	0x0000


	//----- nvinfo : EIATTR_MAXREG_COUNT
	.align		4
        /*004c*/ 	.byte	0x03, 0x1b
        /*004e*/ 	.short	0x00ff


	//----- nvinfo : EIATTR_MERCURY_ISA_VERSION
	.align		4
        /*0050*/ 	.byte	0x03, 0x5f
        /*0052*/ 	.short	0x0101


	//----- nvinfo : EIATTR_VRC_CTA_INIT_COUNT
	.align		4
        /*0054*/ 	.byte	0x02, 0x4a
	.zero		1
	.zero		1


	//----- nvinfo : EIATTR_EXIT_INSTR_OFFSETS
	.align		4
        /*0058*/ 	.byte	0x04, 0x1c
        /*005a*/ 	.short	(.L_17 - .L_16)


	//   ....[0]....
.L_16:
        /*005c*/ 	.word	0x00000070


	//   ....[1]....
        /*0060*/ 	.word	0x000002b0


	//----- nvinfo : EIATTR_CBANK_PARAM_SIZE
	.align		4
.L_17:
        /*0064*/ 	.byte	0x03, 0x19
        /*0066*/ 	.short	0x0018


	//----- nvinfo : EIATTR_PARAM_CBANK
	.align		4
        /*0068*/ 	.byte	0x04, 0x0a
        /*006a*/ 	.short	(.L_19 - .L_18)
	.align		4
.L_18:
        /*006c*/ 	.word	index@(.nv.constant0._Z12bit8ChannelsPhS_ii)
        /*0070*/ 	.short	0x0380
        /*0072*/ 	.short	0x0018


	//----- nvinfo : EIATTR_SW_WAR
	.align		4
.L_19:
        /*0074*/ 	.byte	0x04, 0x36
        /*0076*/ 	.short	(.L_21 - .L_20)
.L_20:
        /*0078*/ 	.word	0x00000008
.L_21:


//--------------------- .nv.callgraph             --------------------------
	.section	.nv.callgraph,"",@"SHT_CUDA_CALLGRAPH"
	.align	4
	.sectionentsize	8
	.align		4
        /*0000*/ 	.word	0x00000000
	.align		4
        /*0004*/ 	.word	0xffffffff
	.align		4
        /*0008*/ 	.word	0x00000000
	.align		4
        /*000c*/ 	.word	0xfffffffe
	.align		4
        /*0010*/ 	.word	0x00000000
	.align		4
        /*0014*/ 	.word	0xfffffffd
	.align		4
        /*0018*/ 	.word	0x00000000
	.align		4
        /*001c*/ 	.word	0xfffffffc


//--------------------- .text._Z12bit8ChannelsPhS_ii --------------------------
	.section	.text._Z12bit8ChannelsPhS_ii,"ax",@progbits
	.align	128
        .global         _Z12bit8ChannelsPhS_ii
        .type           _Z12bit8ChannelsPhS_ii,@function
        .size           _Z12bit8ChannelsPhS_ii,(.L_x_1 - _Z12bit8ChannelsPhS_ii)
        .other          _Z12bit8ChannelsPhS_ii,@"STO_CUDA_ENTRY STV_DEFAULT"
_Z12bit8ChannelsPhS_ii:
.text._Z12bit8ChannelsPhS_ii:
[----:B------:R-:W-:Y:S01]  /*0000*/  LDC R1, c[0x0][0x37c] ;  /* 0x0000df00ff017b82 */ /* 0x000fe20000000800 */
[----:B------:R-:W0:Y:S07]  /*0010*/  S2R R3, SR_TID.X ;  /* 0x0000000000037919 */ /* 0x000e2e0000002100 */
[----:B------:R-:W0:Y:S01]  /*0020*/  S2UR UR4, SR_CTAID.X ;  /* 0x00000000000479c3 */ /* 0x000e220000002500 */
[----:B------:R-:W1:Y:S07]  /*0030*/  LDCU UR5, c[0x0][0x394] ;  /* 0x00007280ff0577ac */ /* 0x000e6e0008000800 */
[----:B------:R-:W0:Y:S02]  /*0040*/  LDC R0, c[0x0][0x360] ;  /* 0x0000d800ff007b82 */ /* 0x000e240000000800 */
[----:B0-----:R-:W-:-:S05]  /*0050*/  IMAD R0, R0, UR4, R3 ;  /* 0x0000000400007c24 */ /* 0x001fca000f8e0203 */
[----:B-1----:R-:W-:-:S13]  /*0060*/  ISETP.GE.AND P0, PT, R0, UR5, PT ;  /* 0x0000000500007c0c */ /* 0x002fda000bf06270 */
[----:B------:R-:W-:Y:S05]  /*0070*/  @P0 EXIT ;  /* 0x000000000000094d */ /* 0x000fea0003800000 */
[----:B------:R-:W0:Y:S01]  /*0080*/  LDCU.128 UR8, c[0x0][0x380] ;  /* 0x00007000ff0877ac */ /* 0x000e220008000c00 */
[----:B------:R-:W-:Y:S01]  /*0090*/  IMAD.SHL.U32 R0, R0, 0x8, RZ ;  /* 0x0000000800007824 */ /* 0x000fe200078e00ff */
[----:B------:R-:W1:Y:S01]  /*00a0*/  LDC R13, c[0x0][0x390] ;  /* 0x0000e400ff0d7b82 */ /* 0x000e620000000800 */
[----:B------:R-:W2:Y:S03]  /*00b0*/  LDCU.64 UR4, c[0x0][0x358] ;  /* 0x00006b00ff0477ac */ /* 0x000ea60008000a00 */
[----:B0-----:R-:W-:-:S04]  /*00c0*/  IADD3 R2, P0, PT, R0, UR10, RZ ;  /* 0x0000000a00027c10 */ /* 0x001fc8000ff1e0ff */
[----:B------:R-:W-:-:S05]  /*00d0*/  LEA.HI.X.SX32 R3, R0, UR11, 0x1, P0 ;  /* 0x0000000b00037c11 */ /* 0x000fca00080f0eff */
[----:B--2---:R-:W2:Y:S04]  /*00e0*/  LDG.E.U8 R10, desc[UR4][R2.64+0x6] ;  /* 0x00000604020a7981 */ /* 0x004ea8000c1e1100 */
[----:B------:R-:W3:Y:S04]  /*00f0*/  LDG.E.U8 R8, desc[UR4][R2.64+0x4] ;  /* 0x0000040402087981 */ /* 0x000ee8000c1e1100 */
[----:B------:R-:W4:Y:S04]  /*0100*/  LDG.E.U8 R9, desc[UR4][R2.64+0x5] ;  /* 0x0000050402097981 */ /* 0x000f28000c1e1100 */
[----:B------:R-:W5:Y:S04]  /*0110*/  LDG.E.U8 R11, desc[UR4][R2.64+0x7] ;  /* 0x00000704020b7981 */ /* 0x000f68000c1e1100 */
[----:B------:R-:W5:Y:S04]  /*0120*/  LDG.E.U8 R6, desc[UR4][R2.64+0x2] ;  /* 0x0000020402067981 */ /* 0x000f68000c1e1100 */
[----:B------:R-:W5:Y:S04]  /*0130*/  LDG.E.U8 R7, desc[UR4][R2.64+0x3] ;  /* 0x0000030402077981 */ /* 0x000f68000c1e1100 */
[----:B------:R-:W5:Y:S04]  /*0140*/  LDG.E.U8 R5, desc[UR4][R2.64+0x1] ;  /* 0x0000010402057981 */ /* 0x000f68000c1e1100 */
[----:B------:R0:W5:Y:S01]  /*0150*/  LDG.E.U8 R4, desc[UR4][R2.64] ;  /* 0x0000000402047981 */ /* 0x000162000c1e1100 */
[----:B-1----:R-:W-:-:S04]  /*0160*/  IADD3 R0, PT, PT, R0, -0x1, R13 ;  /* 0xffffffff00007810 */ /* 0x002fc80007ffe00d */
[----:B0-----:R-:W-:-:S04]  /*0170*/  IADD3 R2, P0, PT, R0, UR8, RZ ;  /* 0x0000000800027c10 */ /* 0x001fc8000ff1e0ff */
[----:B------:R-:W-:Y:S01]  /*0180*/  LEA.HI.X.SX32 R3, R0, UR9, 0x1, P0 ;  /* 0x0000000900037c11 */ /* 0x000fe200080f0eff */
[----:B--2---:R-:W-:Y:S02]  /*0190*/  IMAD.SHL.U32 R10, R10, 0x40, RZ ;  /* 0x000000400a0a7824 */ /* 0x004fe400078e00ff */
[----:B---3--:R-:W-:-:S03]  /*01a0*/  IMAD.SHL.U32 R8, R8, 0x10, RZ ;  /* 0x0000001008087824 */ /* 0x008fc600078e00ff */
[----:B------:R-:W-:Y:S01]  /*01b0*/  LOP3.LUT R10, R10, 0x40, RZ, 0xc0, !PT ;  /* 0x000000400a0a7812 */ /* 0x000fe200078ec0ff */
[----:B----4-:R-:W-:Y:S01]  /*01c0*/  IMAD.SHL.U32 R9, R9, 0x20, RZ ;  /* 0x0000002009097824 */ /* 0x010fe200078e00ff */
[----:B------:R-:W-:-:S03]  /*01d0*/  LOP3.LUT R8, R8, 0x10, RZ, 0xc0, !PT ;  /* 0x0000001008087812 */ /* 0x000fc600078ec0ff */
[----:B-----5:R-:W-:Y:S01]  /*01e0*/  IMAD R10, R11, 0x80, R10 ;  /* 0x000000800b0a7824 */ /* 0x020fe200078e020a */
[----:B------:R-:W-:Y:S01]  /*01f0*/  LOP3.LUT R9, R9, 0x20, RZ, 0xc0, !PT ;  /* 0x0000002009097812 */ /* 0x000fe200078ec0ff */
[----:B------:R-:W-:-:S03]  /*0200*/  IMAD.SHL.U32 R6, R6, 0x4, RZ ;  /* 0x0000000406067824 */ /* 0x000fc600078e00ff */
[----:B------:R-:W-:Y:S01]  /*0210*/  IADD3 R8, PT, PT, R8, R10, R9 ;  /* 0x0000000a08087210 */ /* 0x000fe20007ffe009 */
[----:B------:R-:W-:Y:S01]  /*0220*/  IMAD.SHL.U32 R7, R7, 0x8, RZ ;  /* 0x0000000807077824 */ /* 0x000fe200078e00ff */
[----:B------:R-:W-:Y:S01]  /*0230*/  LOP3.LUT R6, R6, 0x4, RZ, 0xc0, !PT ;  /* 0x0000000406067812 */ /* 0x000fe200078ec0ff */
[----:B------:R-:W-:-:S03]  /*0240*/  IMAD.SHL.U32 R5, R5, 0x2, RZ ;  /* 0x0000000205057824 */ /* 0x000fc600078e00ff */
[----:B------:R-:W-:Y:S02]  /*0250*/  LOP3.LUT R7, R7, 0x8, RZ, 0xc0, !PT ;  /* 0x0000000807077812 */ /* 0x000fe400078ec0ff */
[----:B------:R-:W-:Y:S02]  /*0260*/  LOP3.LUT R4, R4, 0x1, RZ, 0xc0, !PT ;  /* 0x0000000104047812 */ /* 0x000fe400078ec0ff */
[----:B------:R-:W-:Y:S02]  /*0270*/  IADD3 R6, PT, PT, R6, R8, R7 ;  /* 0x0000000806067210 */ /* 0x000fe40007ffe007 */
[----:B------:R-:W-:-:S04]  /*0280*/  LOP3.LUT R5, R5, 0x2, RZ, 0xc0, !PT ;  /* 0x0000000205057812 */ /* 0x000fc800078ec0ff */
[----:B------:R-:W-:-:S05]  /*0290*/  IADD3 R5, PT, PT, R4, R6, R5 ;  /* 0x0000000604057210 */ /* 0x000fca0007ffe005 */
[----:B------:R-:W-:Y:S01]  /*02a0*/  STG.E.U8 desc[UR4][R2.64], R5 ;  /* 0x0000000502007986 */ /* 0x000fe2000c101104 */
[----:B------:R-:W-:Y:S05]  /*02b0*/  EXIT ;  /* 0x000000000000794d */ /* 0x000fea0003800000 */
.L_x_0:
[----:B------:R-:W-:-:S00]  /*02c0*/  BRA `(.L_x_0) ;  /* 0xfffffffc00fc7947 */ /* 0x000fc0000383ffff */
[----:B------:R-:W-:-:S00]  /*02d0*/  NOP ;  /* 0x0000000000007918 */ /* 0x000fc00000000000 */
        /* <DEDUP_REMOVED lines=10> */
.L_x_1:


//--------------------- .nv.shared.reserved.0     --------------------------
	.section	.nv.shared.reserved.0,"aw",@nobits
	.weak		__nv_reservedSMEM_offset_0_alias
	.size		__nv_reservedSMEM_offset_0_alias, 0, 64
	.other		__nv_reservedSMEM_offset_0_alias,@"STO_CUDA_RESERVED_SHARED STV_DEFAULT"
__nv_reservedSMEM_offset_0_alias:
	.zero		0
	.zero		64


//--------------------- .nv.constant0._Z12bit8ChannelsPhS_ii --------------------------
	.section	.nv.constant0._Z12bit8ChannelsPhS_ii,"a",@progbits
	.sectionflags	@""
	.align	4
.nv.constant0._Z12bit8ChannelsPhS_ii:
	.zero		920


//--------------------- SYMBOLS --------------------------

	.type		.nv.reservedSmem.offset0,@object
	.size		.nv.reservedSmem.offset0,0x4
